	.headerflags	@"EF_CUDA_TEXMODE_UNIFIED EF_CUDA_64BIT_ADDRESS EF_CUDA_ACCELERATORS EF_CUDA_SM90 EF_CUDA_VIRTUAL_SM(EF_CUDA_SM90)"
	.elftype	@"ET_EXEC"


//--------------------- .nv.info                  --------------------------
	.section	.nv.info,"",@"SHT_CUDA_INFO"
	.align	4


	//----- nvinfo : EIATTR_REGCOUNT
	.align		4
        /*0000*/ 	.byte	0x04, 0x2f
        /*0002*/ 	.short	(.L_1 - .L_0)
	.align		4
.L_0:
        /*0004*/ 	.word	index@(triton_poi_fused_max_pool2d_with_indices_18)
        /*0008*/ 	.word	0x0000000e


	//----- nvinfo : EIATTR_MIN_STACK_SIZE
	.align		4
.L_1:
        /*000c*/ 	.byte	0x04, 0x12
        /*000e*/ 	.short	(.L_3 - .L_2)
	.align		4
.L_2:
        /*0010*/ 	.word	index@(triton_poi_fused_max_pool2d_with_indices_18)
        /*0014*/ 	.word	0x00000000


	//----- nvinfo : EIATTR_FRAME_SIZE
	.align		4
.L_3:
        /*0018*/ 	.byte	0x04, 0x11
        /*001a*/ 	.short	(.L_5 - .L_4)
	.align		4
.L_4:
        /*001c*/ 	.word	index@(triton_poi_fused_max_pool2d_with_indices_18)
        /*0020*/ 	.word	0x00000000


	//----- nvinfo : EIATTR_MIN_STACK_SIZE
	.align		4
.L_5:
        /*0024*/ 	.byte	0x04, 0x12
        /*0026*/ 	.short	(.L_7 - .L_6)
	.align		4
.L_6:
        /*0028*/ 	.word	index@(triton_poi_fused_max_pool2d_with_indices_18)
        /*002c*/ 	.word	0x00000000
.L_7:


//--------------------- .nv.info.triton_poi_fused_max_pool2d_with_indices_18 --------------------------
	.section	.nv.info.triton_poi_fused_max_pool2d_with_indices_18,"",@"SHT_CUDA_INFO"
	.sectionflags	@""
	.align	4


	//----- nvinfo : EIATTR_CUDA_API_VERSION
	.align		4
        /*0000*/ 	.byte	0x04, 0x37
        /*0002*/ 	.short	(.L_9 - .L_8)
.L_8:
        /*0004*/ 	.word	0x0000007c


	//----- nvinfo : EIATTR_KPARAM_INFO
	.align		4
.L_9:
        /*0008*/ 	.byte	0x04, 0x17
        /*000a*/ 	.short	(.L_11 - .L_10)
.L_10:
        /*000c*/ 	.word	0x00000000
        /*0010*/ 	.short	0x0002
        /*0012*/ 	.short	0x0010
        /*0014*/ 	.byte	0x00, 0xf0, 0x11, 0x00


	//----- nvinfo : EIATTR_KPARAM_INFO
	.align		4
.L_11:
        /*0018*/ 	.byte	0x04, 0x17
        /*001a*/ 	.short	(.L_13 - .L_12)
.L_12:
        /*001c*/ 	.word	0x00000000
        /*0020*/ 	.short	0x0001
        /*0022*/ 	.short	0x0008
        /*0024*/ 	.byte	0x00, 0xf4, 0x21, 0x00


	//----- nvinfo : EIATTR_KPARAM_INFO
	.align		4
.L_13:
        /*0028*/ 	.byte	0x04, 0x17
        /*002a*/ 	.short	(.L_15 - .L_14)
.L_14:
        /*002c*/ 	.word	0x00000000
        /*0030*/ 	.short	0x0000
        /*0032*/ 	.short	0x0000
        /*0034*/ 	.byte	0x00, 0xf4, 0x21, 0x00


	//----- nvinfo : EIATTR_SPARSE_MMA_MASK
	.align		4
.L_15:
        /*0038*/ 	.byte	0x03, 0x50
        /*003a*/ 	.short	0x0000


	//----- nvinfo : EIATTR_MAXREG_COUNT
	.align		4
        /*003c*/ 	.byte	0x03, 0x1b
        /*003e*/ 	.short	0x00ff


	//----- nvinfo : EIATTR_EXIT_INSTR_OFFSETS
	.align		4
        /*0040*/ 	.byte	0x04, 0x1c
        /*0042*/ 	.short	(.L_17 - .L_16)


	//   ....[0]....
.L_16:
        /*0044*/ 	.word	0x000003a0


	//----- nvinfo : EIATTR_REQNTID
	.align		4
.L_17:
        /*0048*/ 	.byte	0x04, 0x10
        /*004a*/ 	.short	(.L_19 - .L_18)
.L_18:
        /*004c*/ 	.word	0x00000080
        /*0050*/ 	.word	0x00000001
        /*0054*/ 	.word	0x00000001


	//----- nvinfo : EIATTR_CBANK_PARAM_SIZE
	.align		4
.L_19:
        /*0058*/ 	.byte	0x03, 0x19
        /*005a*/ 	.short	0x0014


	//----- nvinfo : EIATTR_PARAM_CBANK
	.align		4
        /*005c*/ 	.byte	0x04, 0x0a
        /*005e*/ 	.short	(.L_21 - .L_20)
	.align		4
.L_20:
        /*0060*/ 	.word	index@(.nv.constant0.triton_poi_fused_max_pool2d_with_indices_18)
        /*0064*/ 	.short	0x0210
        /*0066*/ 	.short	0x0014


	//----- nvinfo : EIATTR_SW_WAR
	.align		4
.L_21:
        /*0068*/ 	.byte	0x04, 0x36
        /*006a*/ 	.short	(.L_23 - .L_22)
.L_22:
        /*006c*/ 	.word	0x00000008
.L_23:


//--------------------- .nv.callgraph             --------------------------
	.section	.nv.callgraph,"",@"SHT_CUDA_CALLGRAPH"
	.align	4
	.sectionentsize	8
	.align		4
        /*0000*/ 	.word	0x00000000
	.align		4
        /*0004*/ 	.word	0xffffffff
	.align		4
        /*0008*/ 	.word	0x00000000
	.align		4
        /*000c*/ 	.word	0xfffffffe
	.align		4
        /*0010*/ 	.word	0x00000000
	.align		4
        /*0014*/ 	.word	0xfffffffd
	.align		4
        /*0018*/ 	.word	0x00000000
	.align		4
        /*001c*/ 	.word	0xfffffffc


//--------------------- .text.triton_poi_fused_max_pool2d_with_indices_18 --------------------------
	.section	.text.triton_poi_fused_max_pool2d_with_indices_18,"ax",@progbits
	.align	128
        .global         triton_poi_fused_max_pool2d_with_indices_18
        .type           triton_poi_fused_max_pool2d_with_indices_18,@function
        .size           triton_poi_fused_max_pool2d_with_indices_18,(.L_x_1 - triton_poi_fused_max_pool2d_with_indices_18)
        .other          triton_poi_fused_max_pool2d_with_indices_18,@"STO_CUDA_ENTRY STV_DEFAULT"
triton_poi_fused_max_pool2d_with_indices_18:
.text.triton_poi_fused_max_pool2d_with_indices_18:
[----:B------:R-:W-:Y:S01]  /*0000*/  LDC R1, c[0x0][0x28] ;  /* 0x00000a00ff017b82 */ /* 0x000fe20000000800 */
[----:B------:R-:W1:Y:S01]  /*0010*/  S2R R0, SR_TID.X ;  /* 0x0000000000007919 */ /* 0x000e620000002100 */
[----:B------:R-:W-:Y:S01]  /*0020*/  ULDC.64 UR4, c[0x0][0x208] ;  /* 0x0000820000047ab9 */ /* 0x000fe20000000a00 */
[----:B------:R-:W-:Y:S01]  /*0030*/  ULDC.64 UR6, c[0x0][0x218] ;  /* 0x0000860000067ab9 */ /* 0x000fe20000000a00 */
[----:B------:R-:W2:Y:S01]  /*0040*/  S2R R3, SR_CTAID.X ;  /* 0x0000000000037919 */ /* 0x000ea20000002500 */
[----:B-1----:R-:W-:Y:S01]  /*0050*/  IMAD.SHL.U32 R0, R0, 0x2, RZ ;  /* 0x0000000200007824 */ /* 0x002fe200078e00ff */
[----:B--2---:R-:W-:-:S04]  /*0060*/  SHF.R.S32.HI R5, RZ, 0x17, R3 ;  /* 0x00000017ff057819 */ /* 0x004fc80000011403 */
[----:B------:R-:W-:Y:S02]  /*0070*/  LOP3.LUT R0, R0, 0xfe, RZ, 0xc0, !PT ;  /* 0x000000fe00007812 */ /* 0x000fe400078ec0ff */
[----:B------:R-:W-:-:S03]  /*0080*/  SGXT R5, R5, 0x1 ;  /* 0x000000010505781a */ /* 0x000fc60000000200 */
[----:B------:R-:W-:-:S05]  /*0090*/  IMAD R0, R3, 0x100, R0 ;  /* 0x0000010003007824 */ /* 0x000fca00078e0200 */
[----:B------:R-:W-:Y:S02]  /*00a0*/  SHF.R.S32.HI R3, RZ, 0x1f, R0 ;  /* 0x0000001fff037819 */ /* 0x000fe40000011400 */
[-C--:B------:R-:W-:Y:S02]  /*00b0*/  LEA.HI R6, R5, R0.reuse, RZ, 0x9 ;  /* 0x0000000005067211 */ /* 0x080fe400078f48ff */
[----:B------:R-:W-:Y:S02]  /*00c0*/  LEA.HI R4, R3, R0, RZ, 0x6 ;  /* 0x0000000003047211 */ /* 0x000fe400078f30ff */
[----:B------:R-:W1:Y:S01]  /*00d0*/  LDC.64 R2, c[0x0][0x210] ;  /* 0x00008400ff027b82 */ /* 0x000e620000000a00 */
[----:B------:R-:W-:Y:S01]  /*00e0*/  IMAD.SHL.U32 R7, R6, 0x4, RZ ;  /* 0x0000000406077824 */ /* 0x000fe200078e00ff */
[----:B------:R-:W-:-:S04]  /*00f0*/  SHF.R.S32.HI R5, RZ, 0x6, R4 ;  /* 0x00000006ff057819 */ /* 0x000fc80000011404 */
[----:B------:R-:W-:Y:S02]  /*0100*/  LEA.HI R6, R5, R5, RZ, 0x3 ;  /* 0x0000000505067211 */ /* 0x000fe400078f18ff */
[----:B------:R-:W-:Y:S02]  /*0110*/  LOP3.LUT R8, R7, 0xfffff800, RZ, 0xc0, !PT ;  /* 0xfffff80007087812 */ /* 0x000fe400078ec0ff */
[----:B------:R-:W-:Y:S02]  /*0120*/  LOP3.LUT R7, R4, 0xffffffc0, RZ, 0xc0, !PT ;  /* 0xffffffc004077812 */ /* 0x000fe400078ec0ff */
[----:B------:R-:W-:Y:S02]  /*0130*/  LOP3.LUT R6, R6, 0x1fffff8, RZ, 0xc0, !PT ;  /* 0x01fffff806067812 */ /* 0x000fe400078ec0ff */
[----:B------:R-:W-:-:S03]  /*0140*/  IADD3 R7, R8, R0, -R7 ;  /* 0x0000000008077210 */ /* 0x000fc60007ffe807 */
[----:B------:R-:W-:-:S04]  /*0150*/  IMAD.IADD R6, R5, 0x1, -R6 ;  /* 0x0000000105067824 */ /* 0x000fc800078e0a06 */
[----:B------:R-:W-:-:S04]  /*0160*/  IMAD R11, R6, 0x80, R7 ;  /* 0x00000080060b7824 */ /* 0x000fc800078e0207 */
[C---:B------:R-:W-:Y:S02]  /*0170*/  VIADD R7, R11.reuse, 0x40 ;  /* 0x000000400b077836 */ /* 0x040fe40000000000 */
[----:B-1----:R-:W-:-:S04]  /*0180*/  IMAD.WIDE R4, R11, 0x4, R2 ;  /* 0x000000040b047825 */ /* 0x002fc800078e0202 */
[--C-:B------:R-:W-:Y:S02]  /*0190*/  IMAD.WIDE R6, R7, 0x4, R2.reuse ;  /* 0x0000000407067825 */ /* 0x100fe400078e0202 */
[----:B------:R-:W2:Y:S02]  /*01a0*/  LDG.E.64 R4, desc[UR4][R4.64] ;  /* 0x0000000404047981 */ /* 0x000ea4000c1e1b00 */
[----:B------:R-:W-:Y:S02]  /*01b0*/  VIADD R9, R11, 0x400 ;  /* 0x000004000b097836 */ /* 0x000fe40000000000 */
[----:B------:R-:W2:Y:S02]  /*01c0*/  LDG.E.64 R6, desc[UR4][R6.64] ;  /* 0x0000000406067981 */ /* 0x000ea4000c1e1b00 */
[----:B------:R-:W-:-:S06]  /*01d0*/  IMAD.WIDE R8, R9, 0x4, R2 ;  /* 0x0000000409087825 */ /* 0x000fcc00078e0202 */
[----:B------:R-:W3:Y:S01]  /*01e0*/  LDG.E.64 R8, desc[UR4][R8.64] ;  /* 0x0000000408087981 */ /* 0x000ee2000c1e1b00 */
[----:B------:R-:W-:-:S04]  /*01f0*/  VIADD R11, R11, 0x440 ;  /* 0x000004400b0b7836 */ /* 0x000fc80000000000 */
[----:B------:R-:W-:-:S06]  /*0200*/  IMAD.WIDE R2, R11, 0x4, R2 ;  /* 0x000000040b027825 */ /* 0x000fcc00078e0202 */
[----:B------:R-:W4:Y:S01]  /*0210*/  LDG.E.64 R2, desc[UR4][R2.64] ;  /* 0x0000000402027981 */ /* 0x000f22000c1e1b00 */
[C---:B--2---:R-:W-:Y:S02]  /*0220*/  FSETP.GT.AND P3, PT, R6.reuse, R4, PT ;  /* 0x000000040600720b */ /* 0x044fe40003f64000 */
[----:B------:R-:W-:Y:S02]  /*0230*/  FSETP.GT.AND P0, PT, R7, R5, PT ;  /* 0x000000050700720b */ /* 0x000fe40003f04000 */
[----:B------:R-:W-:Y:S02]  /*0240*/  FSETP.NAN.AND P5, PT, R6, R6, PT ;  /* 0x000000060600720b */ /* 0x000fe40003fa8000 */
[----:B---3--:R-:W-:Y:S02]  /*0250*/  FSETP.NAN.AND P2, PT, R8, R8, PT ;  /* 0x000000080800720b */ /* 0x008fe40003f48000 */
[----:B------:R-:W-:Y:S02]  /*0260*/  FSETP.NAN.AND P1, PT, R9, R9, PT ;  /* 0x000000090900720b */ /* 0x000fe40003f28000 */
[----:B------:R-:W-:-:S03]  /*0270*/  FSETP.NAN.AND P4, PT, R7, R7, PT ;  /* 0x000000070700720b */ /* 0x000fc60003f88000 */
[----:B------:R-:W-:Y:S02]  /*0280*/  @!P3 SEL R6, R6, R4, P5 ;  /* 0x000000040606b207 */ /* 0x000fe40002800000 */
[----:B------:R-:W-:Y:S02]  /*0290*/  @!P0 SEL R7, R7, R5, P4 ;  /* 0x0000000507078207 */ /* 0x000fe40002000000 */
[----:B------:R-:W-:Y:S02]  /*02a0*/  FSETP.GEU.AND P5, PT, R6, R8, PT ;  /* 0x000000080600720b */ /* 0x000fe40003fae000 */
[----:B------:R-:W-:Y:S02]  /*02b0*/  FSETP.GEU.AND P4, PT, R7, R9, PT ;  /* 0x000000090700720b */ /* 0x000fe40003f8e000 */
[----:B------:R-:W-:Y:S02]  /*02c0*/  @!P2 SEL R8, R8, R6, !P5 ;  /* 0x000000060808a207 */ /* 0x000fe40006800000 */
[----:B------:R-:W-:-:S02]  /*02d0*/  @!P1 SEL R9, R9, R7, !P4 ;  /* 0x0000000709099207 */ /* 0x000fc40006000000 */
[----:B----4-:R-:W-:Y:S02]  /*02e0*/  FSETP.GEU.AND P1, PT, R8, R2, PT ;  /* 0x000000020800720b */ /* 0x010fe40003f2e000 */
[----:B------:R-:W-:Y:S02]  /*02f0*/  SEL R4, RZ, 0x1, !P3 ;  /* 0x00000001ff047807 */ /* 0x000fe40005800000 */
[----:B------:R-:W-:Y:S02]  /*0300*/  SEL R2, RZ, 0x1, !P0 ;  /* 0x00000001ff027807 */ /* 0x000fe40004000000 */
[----:B------:R-:W-:Y:S02]  /*0310*/  FSETP.GEU.AND P0, PT, R9, R3, PT ;  /* 0x000000030900720b */ /* 0x000fe40003f0e000 */
[----:B------:R-:W-:Y:S02]  /*0320*/  SEL R4, R4, 0x2, P5 ;  /* 0x0000000204047807 */ /* 0x000fe40002800000 */
[----:B------:R-:W-:-:S02]  /*0330*/  SEL R3, R2, 0x2, P4 ;  /* 0x0000000202037807 */ /* 0x000fc40002000000 */
[----:B------:R-:W-:Y:S02]  /*0340*/  SEL R4, R4, 0x3, P1 ;  /* 0x0000000304047807 */ /* 0x000fe40000800000 */
[----:B------:R-:W-:Y:S02]  /*0350*/  SEL R5, R3, 0x3, P0 ;  /* 0x0000000303057807 */ /* 0x000fe40000000000 */
[----:B------:R-:W-:-:S03]  /*0360*/  IADD3 R2, P2, R0, UR6, RZ ;  /* 0x0000000600027c10 */ /* 0x000fc6000ff5e0ff */
[----:B------:R-:W-:Y:S01]  /*0370*/  IMAD R5, R5, 0x100, R4 ;  /* 0x0000010005057824 */ /* 0x000fe200078e0204 */
[----:B------:R-:W-:-:S05]  /*0380*/  LEA.HI.X.SX32 R3, R0, UR7, 0x1, P2 ;  /* 0x0000000700037c11 */ /* 0x000fca00090f0eff */
[----:B------:R-:W-:Y:S01]  /*0390*/  STG.E.U16 desc[UR4][R2.64], R5 ;  /* 0x0000000502007986 */ /* 0x000fe2000c101504 */
[----:B------:R-:W-:Y:S05]  /*03a0*/  EXIT ;  /* 0x000000000000794d */ /* 0x000fea0003800000 */
.L_x_0:
[----:B------:R-:W-:-:S00]  /*03b0*/  BRA `(.L_x_0) ;  /* 0xfffffffc00fc7947 */ /* 0x000fc0000383ffff */
[----:B------:R-:W-:-:S00]  /*03c0*/  NOP ;  /* 0x0000000000007918 */ /* 0x000fc00000000000 */
        /* <DEDUP_REMOVED lines=11> */
.L_x_1:


//--------------------- .nv.constant0.triton_poi_fused_max_pool2d_with_indices_18 --------------------------
	.section	.nv.constant0.triton_poi_fused_max_pool2d_with_indices_18,"a",@progbits
	.sectionflags	@""
	.align	4
.nv.constant0.triton_poi_fused_max_pool2d_with_indices_18:
	.zero		548
